//
// Generated by NVIDIA NVVM Compiler
//
// Compiler Build ID: CL-36424714
// Cuda compilation tools, release 13.0, V13.0.88
// Based on NVVM 20.0.0
//

.version 9.0
.target sm_100
.address_size 64

	// .globl	_Z25reduccion_memoria_global8Pfi

.visible .entry _Z25reduccion_memoria_global8Pfi(
	.param .u64 .ptr .align 1 _Z25reduccion_memoria_global8Pfi_param_0,
	.param .u32 _Z25reduccion_memoria_global8Pfi_param_1
)
{
	.reg .pred 	%p<8>;
	.reg .b32 	%r<18>;
	.reg .b32 	%f<38>;
	.reg .b64 	%rd<27>;

	ld.param.u64 	%rd4, [_Z25reduccion_memoria_global8Pfi_param_0];
	ld.param.u32 	%r8, [_Z25reduccion_memoria_global8Pfi_param_1];
	cvta.to.global.u64 	%rd1, %rd4;
	mov.u32 	%r1, %ctaid.x;
	mov.u32 	%r17, %ntid.x;
	mul.lo.s32 	%r9, %r17, %r1;
	shl.b32 	%r10, %r9, 3;
	mov.u32 	%r3, %tid.x;
	add.s32 	%r4, %r10, %r3;
	mul.wide.u32 	%rd5, %r10, 4;
	add.s64 	%rd2, %rd1, %rd5;
	setp.ge.u32 	%p1, %r4, %r8;
	@%p1 bra 	$L__BB0_9;
	mad.lo.s32 	%r5, %r17, 7, %r4;
	setp.ge.u32 	%p2, %r5, %r8;
	@%p2 bra 	$L__BB0_3;
	mul.wide.u32 	%rd6, %r4, 4;
	add.s64 	%rd7, %rd1, %rd6;
	ld.global.f32 	%f1, [%rd7];
	mad.lo.s32 	%r11, %r17, -6, %r5;
	mul.wide.u32 	%rd8, %r11, 4;
	add.s64 	%rd9, %rd1, %rd8;
	ld.global.f32 	%f2, [%rd9];
	add.s32 	%r12, %r11, %r17;
	mul.wide.u32 	%rd10, %r12, 4;
	add.s64 	%rd11, %rd1, %rd10;
	ld.global.f32 	%f3, [%rd11];
	add.s32 	%r13, %r12, %r17;
	mul.wide.u32 	%rd12, %r13, 4;
	add.s64 	%rd13, %rd1, %rd12;
	ld.global.f32 	%f4, [%rd13];
	add.s32 	%r14, %r13, %r17;
	mul.wide.u32 	%rd14, %r14, 4;
	add.s64 	%rd15, %rd1, %rd14;
	ld.global.f32 	%f5, [%rd15];
	add.s32 	%r15, %r14, %r17;
	mul.wide.u32 	%rd16, %r15, 4;
	add.s64 	%rd17, %rd1, %rd16;
	ld.global.f32 	%f6, [%rd17];
	add.s32 	%r16, %r15, %r17;
	mul.wide.u32 	%rd18, %r16, 4;
	add.s64 	%rd19, %rd1, %rd18;
	ld.global.f32 	%f7, [%rd19];
	mul.wide.u32 	%rd20, %r5, 4;
	add.s64 	%rd21, %rd1, %rd20;
	ld.global.f32 	%f8, [%rd21];
	add.f32 	%f9, %f1, %f2;
	add.f32 	%f10, %f9, %f3;
	add.f32 	%f11, %f10, %f4;
	add.f32 	%f12, %f11, %f5;
	add.f32 	%f13, %f12, %f6;
	add.f32 	%f14, %f13, %f7;
	add.f32 	%f15, %f14, %f8;
	st.global.f32 	[%rd7], %f15;
$L__BB0_3:
	bar.sync 	0;
	setp.lt.u32 	%p3, %r17, 66;
	mul.wide.u32 	%rd22, %r3, 4;
	add.s64 	%rd3, %rd2, %rd22;
	@%p3 bra 	$L__BB0_7;
$L__BB0_4:
	shr.u32 	%r7, %r17, 1;
	setp.ge.u32 	%p4, %r3, %r7;
	@%p4 bra 	$L__BB0_6;
	mul.wide.u32 	%rd23, %r7, 4;
	add.s64 	%rd24, %rd3, %rd23;
	ld.global.f32 	%f16, [%rd24];
	ld.global.f32 	%f17, [%rd3];
	add.f32 	%f18, %f16, %f17;
	st.global.f32 	[%rd3], %f18;
$L__BB0_6:
	bar.sync 	0;
	setp.gt.u32 	%p5, %r17, 131;
	mov.u32 	%r17, %r7;
	@%p5 bra 	$L__BB0_4;
$L__BB0_7:
	setp.gt.u32 	%p6, %r3, 31;
	@%p6 bra 	$L__BB0_11;
	ld.volatile.global.f32 	%f19, [%rd3+128];
	ld.volatile.global.f32 	%f20, [%rd3];
	add.f32 	%f21, %f19, %f20;
	st.volatile.global.f32 	[%rd3], %f21;
	ld.volatile.global.f32 	%f22, [%rd3+64];
	ld.volatile.global.f32 	%f23, [%rd3];
	add.f32 	%f24, %f22, %f23;
	st.volatile.global.f32 	[%rd3], %f24;
	ld.volatile.global.f32 	%f25, [%rd3+32];
	ld.volatile.global.f32 	%f26, [%rd3];
	add.f32 	%f27, %f25, %f26;
	st.volatile.global.f32 	[%rd3], %f27;
	ld.volatile.global.f32 	%f28, [%rd3+16];
	ld.volatile.global.f32 	%f29, [%rd3];
	add.f32 	%f30, %f28, %f29;
	st.volatile.global.f32 	[%rd3], %f30;
	ld.volatile.global.f32 	%f31, [%rd3+8];
	ld.volatile.global.f32 	%f32, [%rd3];
	add.f32 	%f33, %f31, %f32;
	st.volatile.global.f32 	[%rd3], %f33;
	ld.volatile.global.f32 	%f34, [%rd3+4];
	ld.volatile.global.f32 	%f35, [%rd3];
	add.f32 	%f36, %f34, %f35;
	st.volatile.global.f32 	[%rd3], %f36;
$L__BB0_9:
	setp.ne.s32 	%p7, %r3, 0;
	@%p7 bra 	$L__BB0_11;
	ld.global.f32 	%f37, [%rd2];
	mul.wide.u32 	%rd25, %r1, 4;
	add.s64 	%rd26, %rd1, %rd25;
	st.global.f32 	[%rd26], %f37;
$L__BB0_11:
	ret;

}


// ===== COMPILED SASS (sm_100) =====

	.target	sm_100

	.elftype	@"ET_EXEC"


//--------------------- .note.nv.tkinfo           --------------------------
	.section	.note.nv.tkinfo,"",@"SHT_NOTE"
	.sectionflags	@"SHF_NOTE_NV_TKINFO"
	.tkinfo
        /*0018*/ 	.word	0x00000002
        /*0030*/ 	.string	""
        /*0030*/ 	.string	"ptxas"
        /*0030*/ 	.string	"Cuda compilation tools, release 13.0, V13.0.88"
        /*0030*/ 	.string	"Build cuda_13.0.r13.0/compiler.36424714_0"
        /*0030*/ 	.string	"-arch sm_100 -m 64 "



//--------------------- .note.nv.cuinfo           --------------------------
	.section	.note.nv.cuinfo,"",@"SHT_NOTE"
	.sectionflags	@"SHF_NOTE_NV_CUINFO"
        /*0018*/ 	.short	0x0002
        /*001a*/ 	.short	0x0064
        /*001c*/ 	.short	0x0082
	.zero		2


//--------------------- .nv.info                  --------------------------
	.section	.nv.info,"",@"SHT_CUDA_INFO"
	.align	4


	//----- nvinfo : EIATTR_REGCOUNT
	.align		4
        /*0000*/ 	.byte	0x04, 0x2f
        /*0002*/ 	.short	(.L_1 - .L_0)
	.align		4
.L_0:
        /*0004*/ 	.word	index@(_Z25reduccion_memoria_global8Pfi)
        /*0008*/ 	.word	0x0000001c


	//----- nvinfo : EIATTR_FRAME_SIZE
	.align		4
.L_1:
        /*000c*/ 	.byte	0x04, 0x11
        /*000e*/ 	.short	(.L_3 - .L_2)
	.align		4
.L_2:
        /*0010*/ 	.word	index@(_Z25reduccion_memoria_global8Pfi)
        /*0014*/ 	.word	0x00000000


	//----- nvinfo : EIATTR_MIN_STACK_SIZE
	.align		4
.L_3:
        /*0018*/ 	.byte	0x04, 0x12
        /*001a*/ 	.short	(.L_5 - .L_4)
	.align		4
.L_4:
        /*001c*/ 	.word	index@(_Z25reduccion_memoria_global8Pfi)
        /*0020*/ 	.word	0x00000000
.L_5:


//--------------------- .nv.compat                --------------------------
	.section	.nv.compat,"",@"SHT_CUDA_COMPAT_INFO"
	.align	4
        /*0000*/ 	.byte	0x02, 0x09, 0x00, 0x00, 0x02, 0x02, 0x01, 0x00, 0x02, 0x05, 0x05, 0x00, 0x03, 0x07, 0x01, 0x01
        /*0010*/ 	.byte	0x02, 0x03, 0x00, 0x00, 0x02, 0x06, 0x01, 0x00, 0x04, 0x0b, 0x08, 0x00, 0x09, 0x00, 0x00, 0x00
        /*0020*/ 	.byte	0x00, 0x00, 0x00, 0x00


//--------------------- .nv.info._Z25reduccion_memoria_global8Pfi --------------------------
	.section	.nv.info._Z25reduccion_memoria_global8Pfi,"",@"SHT_CUDA_INFO"
	.sectionflags	@""
	.align	4


	//----- nvinfo : EIATTR_CUDA_API_VERSION
	.align		4
        /*0000*/ 	.byte	0x04, 0x37
        /*0002*/ 	.short	(.L_7 - .L_6)
.L_6:
        /*0004*/ 	.word	0x00000082


	//----- nvinfo : EIATTR_KPARAM_INFO
	.align		4
.L_7:
        /*0008*/ 	.byte	0x04, 0x17
        /*000a*/ 	.short	(.L_9 - .L_8)
.L_8:
        /*000c*/ 	.word	0x00000000
        /*0010*/ 	.short	0x0001
        /*0012*/ 	.short	0x0008
        /*0014*/ 	.byte	0x00, 0xf0, 0x11, 0x00


	//----- nvinfo : EIATTR_KPARAM_INFO
	.align		4
.L_9:
        /*0018*/ 	.byte	0x04, 0x17
        /*001a*/ 	.short	(.L_11 - .L_10)
.L_10:
        /*001c*/ 	.word	0x00000000
        /*0020*/ 	.short	0x0000
        /*0022*/ 	.short	0x0000
        /*0024*/ 	.byte	0x00, 0xf5, 0x21, 0x00


	//----- nvinfo : EIATTR_SPARSE_MMA_MASK
	.align		4
.L_11:
        /*0028*/ 	.byte	0x03, 0x50
        /*002a*/ 	.short	0x0000


	//----- nvinfo : EIATTR_MAXREG_COUNT
	.align		4
        /*002c*/ 	.byte	0x03, 0x1b
        /*002e*/ 	.short	0x00ff


	//----- nvinfo : EIATTR_NUM_BARRIERS
	.align		4
        /*0030*/ 	.byte	0x02, 0x4c
        /*0032*/ 	.byte	0x01
	.zero		1


	//----- nvinfo : EIATTR_MERCURY_ISA_VERSION
	.align		4
        /*0034*/ 	.byte	0x03, 0x5f
        /*0036*/ 	.short	0x0101


	//----- nvinfo : EIATTR_VRC_CTA_INIT_COUNT
	.align		4
        /*0038*/ 	.byte	0x02, 0x4a
	.zero		1
	.zero		1


	//----- nvinfo : EIATTR_EXIT_INSTR_OFFSETS
	.align		4
        /*003c*/ 	.byte	0x04, 0x1c
        /*003e*/ 	.short	(.L_13 - .L_12)


	//   ....[0]....
.L_12:
        /*0040*/ 	.word	0x00000430


	//   ....[1]....
        /*0044*/ 	.word	0x000005d0


	//   ....[2]....
        /*0048*/ 	.word	0x00000620


	//----- nvinfo : EIATTR_CRS_STACK_SIZE
	.align		4
.L_13:
        /*004c*/ 	.byte	0x04, 0x1e
        /*004e*/ 	.short	(.L_15 - .L_14)
.L_14:
        /*0050*/ 	.word	0x00000000


	//----- nvinfo : EIATTR_CBANK_PARAM_SIZE
	.align		4
.L_15:
        /*0054*/ 	.byte	0x03, 0x19
        /*0056*/ 	.short	0x000c


	//----- nvinfo : EIATTR_PARAM_CBANK
	.align		4
        /*0058*/ 	.byte	0x04, 0x0a
        /*005a*/ 	.short	(.L_17 - .L_16)
	.align		4
.L_16:
        /*005c*/ 	.word	index@(.nv.constant0._Z25reduccion_memoria_global8Pfi)
        /*0060*/ 	.short	0x0380
        /*0062*/ 	.short	0x000c


	//----- nvinfo : EIATTR_SW_WAR
	.align		4
.L_17:
        /*0064*/ 	.byte	0x04, 0x36
        /*0066*/ 	.short	(.L_19 - .L_18)
.L_18:
        /*0068*/ 	.word	0x00000008
.L_19:


//--------------------- .nv.callgraph             --------------------------
	.section	.nv.callgraph,"",@"SHT_CUDA_CALLGRAPH"
	.align	4
	.sectionentsize	8
	.align		4
        /*0000*/ 	.word	0x00000000
	.align		4
        /*0004*/ 	.word	0xffffffff
	.align		4
        /*0008*/ 	.word	0x00000000
	.align		4
        /*000c*/ 	.word	0xfffffffe
	.align		4
        /*0010*/ 	.word	0x00000000
	.align		4
        /*0014*/ 	.word	0xfffffffd
	.align		4
        /*0018*/ 	.word	0x00000000
	.align		4
        /*001c*/ 	.word	0xfffffffc


//--------------------- .text._Z25reduccion_memoria_global8Pfi --------------------------
	.section	.text._Z25reduccion_memoria_global8Pfi,"ax",@progbits
	.align	128
        .global         _Z25reduccion_memoria_global8Pfi
        .type           _Z25reduccion_memoria_global8Pfi,@function
        .size           _Z25reduccion_memoria_global8Pfi,(.L_x_7 - _Z25reduccion_memoria_global8Pfi)
        .other          _Z25reduccion_memoria_global8Pfi,@"STO_CUDA_ENTRY STV_DEFAULT"
_Z25reduccion_memoria_global8Pfi:
.text._Z25reduccion_memoria_global8Pfi:
[----:B------:R-:W-:Y:S01]  /*0000*/  LDC R1, c[0x0][0x37c] ;  /* 0x0000df00ff017b82 */ /* 0x000fe20000000800 */
[----:B------:R-:W0:Y:S01]  /*0010*/  S2R R0, SR_CTAID.X ;  /* 0x0000000000007919 */ /* 0x000e220000002500 */
[----:B------:R-:W1:Y:S06]  /*0020*/  LDCU UR6, c[0x0][0x360] ;  /* 0x00006c00ff0677ac */ /* 0x000e6c0008000800 */
[----:B------:R-:W2:Y:S01]  /*0030*/  LDC.64 R6, c[0x0][0x380] ;  /* 0x0000e000ff067b82 */ /* 0x000ea20000000a00 */
[----:B------:R-:W3:Y:S01]  /*0040*/  S2R R9, SR_TID.X ;  /* 0x0000000000097919 */ /* 0x000ee20000002100 */
[----:B------:R-:W4:Y:S01]  /*0050*/  LDCU UR7, c[0x0][0x388] ;  /* 0x00007100ff0777ac */ /* 0x000f220008000800 */
[----:B------:R-:W0:Y:S01]  /*0060*/  LDCU.64 UR4, c[0x0][0x358] ;  /* 0x00006b00ff0477ac */ /* 0x000e220008000a00 */
[----:B-1----:R-:W-:Y:S01]  /*0070*/  MOV R8, UR6 ;  /* 0x0000000600087c02 */ /* 0x002fe20008000f00 */
[----:B0-----:R-:W-:-:S05]  /*0080*/  IMAD R2, R0, UR6, RZ ;  /* 0x0000000600027c24 */ /* 0x001fca000f8e02ff */
[----:B------:R-:W-:-:S04]  /*0090*/  SHF.L.U32 R2, R2, 0x3, RZ ;  /* 0x0000000302027819 */ /* 0x000fc800000006ff */
[C---:B---3--:R-:W-:Y:S01]  /*00a0*/  IADD3 R5, PT, PT, R2.reuse, R9, RZ ;  /* 0x0000000902057210 */ /* 0x048fe20007ffe0ff */
[----:B--2---:R-:W-:-:S03]  /*00b0*/  IMAD.WIDE.U32 R2, R2, 0x4, R6 ;  /* 0x0000000402027825 */ /* 0x004fc600078e0006 */
[----:B----4-:R-:W-:-:S13]  /*00c0*/  ISETP.GE.U32.AND P0, PT, R5, UR7, PT ;  /* 0x0000000705007c0c */ /* 0x010fda000bf06070 */
[----:B------:R-:W-:Y:S05]  /*00d0*/  @P0 BRA `(.L_x_0) ;  /* 0x0000000400380947 */ /* 0x000fea0003800000 */
[----:B------:R-:W-:-:S05]  /*00e0*/  IMAD R11, R8, 0x7, R5 ;  /* 0x00000007080b7824 */ /* 0x000fca00078e0205 */
[----:B------:R-:W-:-:S13]  /*00f0*/  ISETP.GE.U32.AND P0, PT, R11, UR7, PT ;  /* 0x000000070b007c0c */ /* 0x000fda000bf06070 */
[----:B------:R-:W-:Y:S05]  /*0100*/  @P0 BRA `(.L_x_1) ;  /* 0x0000000000780947 */ /* 0x000fea0003800000 */
[----:B------:R-:W-:Y:S02]  /*0110*/  IMAD R15, R8, -0x6, R11 ;  /* 0xfffffffa080f7824 */ /* 0x000fe400078e020b */
[----:B------:R-:W-:-:S04]  /*0120*/  IMAD.WIDE.U32 R4, R5, 0x4, R6 ;  /* 0x0000000405047825 */ /* 0x000fc800078e0006 */
[--C-:B------:R-:W-:Y:S01]  /*0130*/  IMAD.WIDE.U32 R12, R15, 0x4, R6.reuse ;  /* 0x000000040f0c7825 */ /* 0x100fe200078e0006 */
[C---:B------:R-:W-:Y:S01]  /*0140*/  IADD3 R15, PT, PT, R8.reuse, R15, RZ ;  /* 0x0000000f080f7210 */ /* 0x040fe20007ffe0ff */
[----:B------:R-:W2:Y:S03]  /*0150*/  LDG.E R19, desc[UR4][R4.64] ;  /* 0x0000000404137981 */ /* 0x000ea6000c1e1900 */
[C---:B------:R-:W-:Y:S01]  /*0160*/  IADD3 R17, PT, PT, R8.reuse, R15, RZ ;  /* 0x0000000f08117210 */ /* 0x040fe20007ffe0ff */
[--C-:B------:R-:W-:Y:S01]  /*0170*/  IMAD.WIDE.U32 R22, R15, 0x4, R6.reuse ;  /* 0x000000040f167825 */ /* 0x100fe200078e0006 */
[----:B------:R0:W2:Y:S02]  /*0180*/  LDG.E R10, desc[UR4][R12.64] ;  /* 0x000000040c0a7981 */ /* 0x0000a4000c1e1900 */
[C---:B------:R-:W-:Y:S01]  /*0190*/  IADD3 R21, PT, PT, R8.reuse, R17, RZ ;  /* 0x0000001108157210 */ /* 0x040fe20007ffe0ff */
[--C-:B------:R-:W-:Y:S01]  /*01a0*/  IMAD.WIDE.U32 R16, R17, 0x4, R6.reuse ;  /* 0x0000000411107825 */ /* 0x100fe200078e0006 */
[----:B------:R-:W3:Y:S02]  /*01b0*/  LDG.E R18, desc[UR4][R22.64] ;  /* 0x0000000416127981 */ /* 0x000ee4000c1e1900 */
[----:B------:R-:W-:Y:S01]  /*01c0*/  IADD3 R15, PT, PT, R8, R21, RZ ;  /* 0x00000015080f7210 */ /* 0x000fe20007ffe0ff */
[----:B------:R-:W-:-:S02]  /*01d0*/  IMAD.WIDE.U32 R20, R21, 0x4, R6 ;  /* 0x0000000415147825 */ /* 0x000fc400078e0006 */
[----:B------:R-:W4:Y:S01]  /*01e0*/  LDG.E R16, desc[UR4][R16.64] ;  /* 0x0000000410107981 */ /* 0x000f22000c1e1900 */
[----:B------:R-:W-:Y:S01]  /*01f0*/  IADD3 R25, PT, PT, R8, R15, RZ ;  /* 0x0000000f08197210 */ /* 0x000fe20007ffe0ff */
[--C-:B0-----:R-:W-:Y:S02]  /*0200*/  IMAD.WIDE.U32 R12, R15, 0x4, R6.reuse ;  /* 0x000000040f0c7825 */ /* 0x101fe400078e0006 */
[----:B------:R-:W5:Y:S02]  /*0210*/  LDG.E R20, desc[UR4][R20.64] ;  /* 0x0000000414147981 */ /* 0x000f64000c1e1900 */
[--C-:B------:R-:W-:Y:S02]  /*0220*/  IMAD.WIDE.U32 R14, R25, 0x4, R6.reuse ;  /* 0x00000004190e7825 */ /* 0x100fe400078e0006 */
[----:B------:R-:W5:Y:S02]  /*0230*/  LDG.E R12, desc[UR4][R12.64] ;  /* 0x000000040c0c7981 */ /* 0x000f64000c1e1900 */
[----:B------:R-:W-:-:S02]  /*0240*/  IMAD.WIDE.U32 R6, R11, 0x4, R6 ;  /* 0x000000040b067825 */ /* 0x000fc400078e0006 */
[----:B------:R-:W5:Y:S04]  /*0250*/  LDG.E R14, desc[UR4][R14.64] ;  /* 0x000000040e0e7981 */ /* 0x000f68000c1e1900 */
[----:B------:R-:W5:Y:S01]  /*0260*/  LDG.E R6, desc[UR4][R6.64] ;  /* 0x0000000406067981 */ /* 0x000f62000c1e1900 */
[----:B--2---:R-:W-:-:S04]  /*0270*/  FADD R19, R19, R10 ;  /* 0x0000000a13137221 */ /* 0x004fc80000000000 */
[----:B---3--:R-:W-:-:S04]  /*0280*/  FADD R19, R18, R19 ;  /* 0x0000001312137221 */ /* 0x008fc80000000000 */
[----:B----4-:R-:W-:-:S04]  /*0290*/  FADD R19, R16, R19 ;  /* 0x0000001310137221 */ /* 0x010fc80000000000 */
[----:B-----5:R-:W-:-:S04]  /*02a0*/  FADD R19, R20, R19 ;  /* 0x0000001314137221 */ /* 0x020fc80000000000 */
[----:B------:R-:W-:-:S04]  /*02b0*/  FADD R19, R12, R19 ;  /* 0x000000130c137221 */ /* 0x000fc80000000000 */
[----:B------:R-:W-:-:S04]  /*02c0*/  FADD R19, R14, R19 ;  /* 0x000000130e137221 */ /* 0x000fc80000000000 */
[----:B------:R-:W-:-:S05]  /*02d0*/  FADD R19, R6, R19 ;  /* 0x0000001306137221 */ /* 0x000fca0000000000 */
[----:B------:R0:W-:Y:S02]  /*02e0*/  STG.E desc[UR4][R4.64], R19 ;  /* 0x0000001304007986 */ /* 0x0001e4000c101904 */
.L_x_1:
[----:B------:R-:W-:Y:S01]  /*02f0*/  ISETP.GE.U32.AND P0, PT, R8, 0x42, PT ;  /* 0x000000420800780c */ /* 0x000fe20003f06070 */
[----:B------:R-:W-:Y:S05]  /*0300*/  WARPSYNC.ALL ;  /* 0x0000000000007948 */ /* 0x000fea0003800000 */
[----:B------:R-:W-:Y:S01]  /*0310*/  BAR.SYNC.DEFER_BLOCKING 0x0 ;  /* 0x0000000000007b1d */ /* 0x000fe20000010000 */
[----:B0-----:R-:W-:-:S06]  /*0320*/  IMAD.WIDE.U32 R4, R9, 0x4, R2 ;  /* 0x0000000409047825 */ /* 0x001fcc00078e0002 */
[----:B------:R-:W-:Y:S05]  /*0330*/  @!P0 BRA `(.L_x_2) ;  /* 0x0000000000388947 */ /* 0x000fea0003800000 */
.L_x_5:
[----:B------:R-:W-:Y:S01]  /*0340*/  SHF.R.U32.HI R10, RZ, 0x1, R8 ;  /* 0x00000001ff0a7819 */ /* 0x000fe20000011608 */
[----:B------:R-:W-:Y:S03]  /*0350*/  BSSY.RECONVERGENT B0, `(.L_x_3) ;  /* 0x0000008000007945 */ /* 0x000fe60003800200 */
[----:B------:R-:W-:-:S13]  /*0360*/  ISETP.GE.U32.AND P0, PT, R9, R10, PT ;  /* 0x0000000a0900720c */ /* 0x000fda0003f06070 */
[----:B0-----:R-:W-:Y:S05]  /*0370*/  @P0 BRA `(.L_x_4) ;  /* 0x0000000000140947 */ /* 0x001fea0003800000 */
[----:B------:R-:W-:Y:S01]  /*0380*/  IMAD.WIDE.U32 R6, R10, 0x4, R4 ;  /* 0x000000040a067825 */ /* 0x000fe200078e0004 */
[----:B------:R-:W2:Y:S05]  /*0390*/  LDG.E R11, desc[UR4][R4.64] ;  /* 0x00000004040b7981 */ /* 0x000eaa000c1e1900 */
[----:B------:R-:W2:Y:S02]  /*03a0*/  LDG.E R6, desc[UR4][R6.64] ;  /* 0x0000000406067981 */ /* 0x000ea4000c1e1900 */
[----:B--2---:R-:W-:-:S05]  /*03b0*/  FADD R11, R6, R11 ;  /* 0x0000000b060b7221 */ /* 0x004fca0000000000 */
[----:B------:R0:W-:Y:S02]  /*03c0*/  STG.E desc[UR4][R4.64], R11 ;  /* 0x0000000b04007986 */ /* 0x0001e4000c101904 */
.L_x_4:
[----:B------:R-:W-:Y:S05]  /*03d0*/  BSYNC.RECONVERGENT B0 ;  /* 0x0000000000007941 */ /* 0x000fea0003800200 */
.L_x_3:
[----:B------:R-:W-:Y:S01]  /*03e0*/  BAR.SYNC.DEFER_BLOCKING 0x0 ;  /* 0x0000000000007b1d */ /* 0x000fe20000010000 */
[----:B------:R-:W-:Y:S02]  /*03f0*/  ISETP.GT.U32.AND P0, PT, R8, 0x83, PT ;  /* 0x000000830800780c */ /* 0x000fe40003f04070 */
[----:B------:R-:W-:-:S11]  /*0400*/  MOV R8, R10 ;  /* 0x0000000a00087202 */ /* 0x000fd60000000f00 */
[----:B------:R-:W-:Y:S05]  /*0410*/  @P0 BRA `(.L_x_5) ;  /* 0xfffffffc00c80947 */ /* 0x000fea000383ffff */
.L_x_2:
[----:B------:R-:W-:-:S13]  /*0420*/  ISETP.GT.U32.AND P0, PT, R9, 0x1f, PT ;  /* 0x0000001f0900780c */ /* 0x000fda0003f04070 */
[----:B------:R-:W-:Y:S05]  /*0430*/  @P0 EXIT ;  /* 0x000000000000094d */ /* 0x000fea0003800000 */
[----:B------:R-:W2:Y:S04]  /*0440*/  LDG.E.STRONG.SYS R6, desc[UR4][R4.64+0x80] ;  /* 0x0000800404067981 */ /* 0x000ea8000c1f5900 */
[----:B------:R-:W2:Y:S02]  /*0450*/  LDG.E.STRONG.SYS R7, desc[UR4][R4.64] ;  /* 0x0000000404077981 */ /* 0x000ea4000c1f5900 */
[----:B--2---:R-:W-:-:S05]  /*0460*/  FADD R7, R6, R7 ;  /* 0x0000000706077221 */ /* 0x004fca0000000000 */
[----:B------:R1:W-:Y:S04]  /*0470*/  STG.E.STRONG.SYS desc[UR4][R4.64], R7 ;  /* 0x0000000704007986 */ /* 0x0003e8000c115904 */
[----:B------:R-:W2:Y:S04]  /*0480*/  LDG.E.STRONG.SYS R6, desc[UR4][R4.64+0x40] ;  /* 0x0000400404067981 */ /* 0x000ea8000c1f5900 */
[----:B0-----:R-:W2:Y:S02]  /*0490*/  LDG.E.STRONG.SYS R11, desc[UR4][R4.64] ;  /* 0x00000004040b7981 */ /* 0x001ea4000c1f5900 */
[----:B--2---:R-:W-:-:S05]  /*04a0*/  FADD R11, R6, R11 ;  /* 0x0000000b060b7221 */ /* 0x004fca0000000000 */
[----:B------:R0:W-:Y:S04]  /*04b0*/  STG.E.STRONG.SYS desc[UR4][R4.64], R11 ;  /* 0x0000000b04007986 */ /* 0x0001e8000c115904 */
[----:B------:R-:W2:Y:S04]  /*04c0*/  LDG.E.STRONG.SYS R6, desc[UR4][R4.64+0x20] ;  /* 0x0000200404067981 */ /* 0x000ea8000c1f5900 */
[----:B------:R-:W2:Y:S02]  /*04d0*/  LDG.E.STRONG.SYS R13, desc[UR4][R4.64] ;  /* 0x00000004040d7981 */ /* 0x000ea4000c1f5900 */
[----:B--2---:R-:W-:-:S05]  /*04e0*/  FADD R13, R6, R13 ;  /* 0x0000000d060d7221 */ /* 0x004fca0000000000 */
[----:B------:R2:W-:Y:S04]  /*04f0*/  STG.E.STRONG.SYS desc[UR4][R4.64], R13 ;  /* 0x0000000d04007986 */ /* 0x0005e8000c115904 */
[----:B------:R-:W3:Y:S04]  /*0500*/  LDG.E.STRONG.SYS R6, desc[UR4][R4.64+0x10] ;  /* 0x0000100404067981 */ /* 0x000ee8000c1f5900 */
[----:B------:R-:W3:Y:S02]  /*0510*/  LDG.E.STRONG.SYS R15, desc[UR4][R4.64] ;  /* 0x00000004040f7981 */ /* 0x000ee4000c1f5900 */
[----:B---3--:R-:W-:-:S05]  /*0520*/  FADD R15, R6, R15 ;  /* 0x0000000f060f7221 */ /* 0x008fca0000000000 */
[----:B------:R2:W-:Y:S04]  /*0530*/  STG.E.STRONG.SYS desc[UR4][R4.64], R15 ;  /* 0x0000000f04007986 */ /* 0x0005e8000c115904 */
[----:B------:R-:W3:Y:S04]  /*0540*/  LDG.E.STRONG.SYS R6, desc[UR4][R4.64+0x8] ;  /* 0x0000080404067981 */ /* 0x000ee8000c1f5900 */
[----:B-1----:R-:W3:Y:S02]  /*0550*/  LDG.E.STRONG.SYS R7, desc[UR4][R4.64] ;  /* 0x0000000404077981 */ /* 0x002ee4000c1f5900 */
[----:B---3--:R-:W-:-:S05]  /*0560*/  FADD R7, R6, R7 ;  /* 0x0000000706077221 */ /* 0x008fca0000000000 */
[----:B------:R2:W-:Y:S04]  /*0570*/  STG.E.STRONG.SYS desc[UR4][R4.64], R7 ;  /* 0x0000000704007986 */ /* 0x0005e8000c115904 */
[----:B------:R-:W3:Y:S04]  /*0580*/  LDG.E.STRONG.SYS R6, desc[UR4][R4.64+0x4] ;  /* 0x0000040404067981 */ /* 0x000ee8000c1f5900 */
[----:B0-----:R-:W3:Y:S02]  /*0590*/  LDG.E.STRONG.SYS R11, desc[UR4][R4.64] ;  /* 0x00000004040b7981 */ /* 0x001ee4000c1f5900 */
[----:B---3--:R-:W-:-:S05]  /*05a0*/  FADD R11, R6, R11 ;  /* 0x0000000b060b7221 */ /* 0x008fca0000000000 */
[----:B------:R2:W-:Y:S02]  /*05b0*/  STG.E.STRONG.SYS desc[UR4][R4.64], R11 ;  /* 0x0000000b04007986 */ /* 0x0005e4000c115904 */
.L_x_0:
[----:B------:R-:W-:-:S13]  /*05c0*/  ISETP.NE.AND P0, PT, R9, RZ, PT ;  /* 0x000000ff0900720c */ /* 0x000fda0003f05270 */
[----:B------:R-:W-:Y:S05]  /*05d0*/  @P0 EXIT ;  /* 0x000000000000094d */ /* 0x000fea0003800000 */
[----:B------:R-:W3:Y:S01]  /*05e0*/  LDG.E R3, desc[UR4][R2.64] ;  /* 0x0000000402037981 */ /* 0x000ee2000c1e1900 */
[----:B--2---:R-:W0:Y:S02]  /*05f0*/  LDC.64 R4, c[0x0][0x380] ;  /* 0x0000e000ff047b82 */ /* 0x004e240000000a00 */
[----:B0-----:R-:W-:-:S05]  /*0600*/  IMAD.WIDE.U32 R4, R0, 0x4, R4 ;  /* 0x0000000400047825 */ /* 0x001fca00078e0004 */
[----:B---3--:R-:W-:Y:S01]  /*0610*/  STG.E desc[UR4][R4.64], R3 ;  /* 0x0000000304007986 */ /* 0x008fe2000c101904 */
[----:B------:R-:W-:Y:S05]  /*0620*/  EXIT ;  /* 0x000000000000794d */ /* 0x000fea0003800000 */
.L_x_6:
[----:B------:R-:W-:-:S00]  /*0630*/  BRA `(.L_x_6) ;  /* 0xfffffffc00fc7947 */ /* 0x000fc0000383ffff */
[----:B------:R-:W-:-:S00]  /*0640*/  NOP ;  /* 0x0000000000007918 */ /* 0x000fc00000000000 */
        /* <DEDUP_REMOVED lines=11> */
.L_x_7:


//--------------------- .nv.shared.reserved.0     --------------------------
	.section	.nv.shared.reserved.0,"aw",@nobits
	.weak		__nv_reservedSMEM_offset_0_alias
	.size		__nv_reservedSMEM_offset_0_alias, 0, 64
	.other		__nv_reservedSMEM_offset_0_alias,@"STO_CUDA_RESERVED_SHARED STV_DEFAULT"
__nv_reservedSMEM_offset_0_alias:
	.zero		0
	.zero		64


//--------------------- .nv.constant0._Z25reduccion_memoria_global8Pfi --------------------------
	.section	.nv.constant0._Z25reduccion_memoria_global8Pfi,"a",@progbits
	.sectionflags	@""
	.align	4
.nv.constant0._Z25reduccion_memoria_global8Pfi:
	.zero		908


//--------------------- SYMBOLS --------------------------

	.type		.nv.reservedSmem.offset0,@object
	.size		.nv.reservedSmem.offset0,0x4
